//
// Generated by NVIDIA NVVM Compiler
//
// Compiler Build ID: CL-36424714
// Cuda compilation tools, release 13.0, V13.0.88
// Based on NVVM 20.0.0
//

.version 9.0
.target sm_100
.address_size 64

	// .globl	_Z6kernelPf

.visible .entry _Z6kernelPf(
	.param .u64 .ptr .align 1 _Z6kernelPf_param_0
)
{
	.reg .pred 	%p<4>;
	.reg .b32 	%r<17>;
	.reg .b32 	%f<31>;
	.reg .b64 	%rd<5>;
	.reg .b64 	%fd<6>;

	ld.param.u64 	%rd1, [_Z6kernelPf_param_0];
	mov.u32 	%r1, %ntid.x;
	mov.u32 	%r8, %ctaid.x;
	mov.u32 	%r9, %tid.x;
	mad.lo.s32 	%r2, %r1, %r8, %r9;
	mov.u32 	%r10, %ntid.y;
	mov.u32 	%r11, %ctaid.y;
	mov.u32 	%r12, %tid.y;
	mad.lo.s32 	%r3, %r10, %r11, %r12;
	cvt.rn.f32.s32 	%f11, %r2;
	mov.u32 	%r4, %nctaid.x;
	cvt.rn.f32.u32 	%f12, %r4;
	div.rn.f32 	%f13, %f11, %f12;
	cvt.rn.f32.u32 	%f14, %r1;
	div.rn.f32 	%f15, %f13, %f14;
	fma.rn.f32 	%f1, %f15, 0f40400000, 0fC0000000;
	cvt.rn.f32.u32 	%f16, %r3;
	mov.u32 	%r13, %nctaid.y;
	cvt.rn.f32.u32 	%f17, %r13;
	div.rn.f32 	%f18, %f16, %f17;
	cvt.rn.f32.u32 	%f19, %r10;
	div.rn.f32 	%f20, %f18, %f19;
	fma.rn.f32 	%f21, %f20, 0f40400000, 0fBFC00000;
	cvt.f64.f32 	%fd1, %f21;
	mov.b32 	%r16, 0;
	mov.f32 	%f27, 0f00000000;
	mov.f32 	%f28, %f27;
	mov.f32 	%f29, %f27;
	mov.f32 	%f30, %f27;
$L__BB0_1:
	sub.f32 	%f22, %f28, %f27;
	add.f32 	%f6, %f1, %f22;
	cvt.f64.f32 	%fd2, %f29;
	add.f64 	%fd3, %fd2, %fd2;
	cvt.f64.f32 	%fd4, %f30;
	fma.rn.f64 	%fd5, %fd3, %fd4, %fd1;
	cvt.rn.f32.f64 	%f29, %fd5;
	add.s32 	%r6, %r16, 1;
	setp.lt.u32 	%p1, %r16, 254;
	mul.f32 	%f28, %f6, %f6;
	mul.f32 	%f27, %f29, %f29;
	add.f32 	%f23, %f28, %f27;
	setp.lt.f32 	%p2, %f23, 0f41200000;
	and.pred  	%p3, %p1, %p2;
	mov.u32 	%r16, %r6;
	mov.f32 	%f30, %f6;
	@%p3 bra 	$L__BB0_1;
	cvta.to.global.u64 	%rd2, %rd1;
	cvt.rn.f32.u32 	%f25, %r6;
	div.rn.f32 	%f26, %f25, 0f437F0000;
	mul.lo.s32 	%r14, %r1, %r4;
	mad.lo.s32 	%r15, %r14, %r3, %r2;
	mul.wide.u32 	%rd3, %r15, 4;
	add.s64 	%rd4, %rd2, %rd3;
	st.global.f32 	[%rd4], %f26;
	ret;

}


// ===== COMPILED SASS (sm_100) =====

	.target	sm_100

	.elftype	@"ET_EXEC"


//--------------------- .note.nv.tkinfo           --------------------------
	.section	.note.nv.tkinfo,"",@"SHT_NOTE"
	.sectionflags	@"SHF_NOTE_NV_TKINFO"
	.tkinfo
        /*0018*/ 	.word	0x00000002
        /*0030*/ 	.string	""
        /*0030*/ 	.string	"ptxas"
        /*0030*/ 	.string	"Cuda compilation tools, release 13.0, V13.0.88"
        /*0030*/ 	.string	"Build cuda_13.0.r13.0/compiler.36424714_0"
        /*0030*/ 	.string	"-arch sm_100 -m 64 "



//--------------------- .note.nv.cuinfo           --------------------------
	.section	.note.nv.cuinfo,"",@"SHT_NOTE"
	.sectionflags	@"SHF_NOTE_NV_CUINFO"
        /*0018*/ 	.short	0x0002
        /*001a*/ 	.short	0x0064
        /*001c*/ 	.short	0x0082
	.zero		2


//--------------------- .nv.info                  --------------------------
	.section	.nv.info,"",@"SHT_CUDA_INFO"
	.align	4


	//----- nvinfo : EIATTR_REGCOUNT
	.align		4
        /*0000*/ 	.byte	0x04, 0x2f
        /*0002*/ 	.short	(.L_1 - .L_0)
	.align		4
.L_0:
        /*0004*/ 	.word	index@(_Z6kernelPf)
        /*0008*/ 	.word	0x00000011


	//----- nvinfo : EIATTR_FRAME_SIZE
	.align		4
.L_1:
        /*000c*/ 	.byte	0x04, 0x11
        /*000e*/ 	.short	(.L_3 - .L_2)
	.align		4
.L_2:
        /*0010*/ 	.word	index@($__internal_0_$__cuda_sm3x_div_rn_noftz_f32_slowpath)
        /*0014*/ 	.word	0x00000000


	//----- nvinfo : EIATTR_FRAME_SIZE
	.align		4
.L_3:
        /*0018*/ 	.byte	0x04, 0x11
        /*001a*/ 	.short	(.L_5 - .L_4)
	.align		4
.L_4:
        /*001c*/ 	.word	index@(_Z6kernelPf)
        /*0020*/ 	.word	0x00000000


	//----- nvinfo : EIATTR_MIN_STACK_SIZE
	.align		4
.L_5:
        /*0024*/ 	.byte	0x04, 0x12
        /*0026*/ 	.short	(.L_7 - .L_6)
	.align		4
.L_6:
        /*0028*/ 	.word	index@(_Z6kernelPf)
        /*002c*/ 	.word	0x00000000
.L_7:


//--------------------- .nv.compat                --------------------------
	.section	.nv.compat,"",@"SHT_CUDA_COMPAT_INFO"
	.align	4
        /*0000*/ 	.byte	0x02, 0x09, 0x00, 0x00, 0x02, 0x02, 0x01, 0x00, 0x02, 0x05, 0x05, 0x00, 0x03, 0x07, 0x01, 0x01
        /*0010*/ 	.byte	0x02, 0x03, 0x00, 0x00, 0x02, 0x06, 0x01, 0x00, 0x04, 0x0b, 0x08, 0x00, 0x01, 0x00, 0x00, 0x00
        /*0020*/ 	.byte	0x00, 0x00, 0x00, 0x00


//--------------------- .nv.info._Z6kernelPf      --------------------------
	.section	.nv.info._Z6kernelPf,"",@"SHT_CUDA_INFO"
	.sectionflags	@""
	.align	4


	//----- nvinfo : EIATTR_CUDA_API_VERSION
	.align		4
        /*0000*/ 	.byte	0x04, 0x37
        /*0002*/ 	.short	(.L_9 - .L_8)
.L_8:
        /*0004*/ 	.word	0x00000082


	//----- nvinfo : EIATTR_KPARAM_INFO
	.align		4
.L_9:
        /*0008*/ 	.byte	0x04, 0x17
        /*000a*/ 	.short	(.L_11 - .L_10)
.L_10:
        /*000c*/ 	.word	0x00000000
        /*0010*/ 	.short	0x0000
        /*0012*/ 	.short	0x0000
        /*0014*/ 	.byte	0x00, 0xf5, 0x21, 0x00


	//----- nvinfo : EIATTR_SPARSE_MMA_MASK
	.align		4
.L_11:
        /*0018*/ 	.byte	0x03, 0x50
        /*001a*/ 	.short	0x0000


	//----- nvinfo : EIATTR_MAXREG_COUNT
	.align		4
        /*001c*/ 	.byte	0x03, 0x1b
        /*001e*/ 	.short	0x00ff


	//----- nvinfo : EIATTR_MERCURY_ISA_VERSION
	.align		4
        /*0020*/ 	.byte	0x03, 0x5f
        /*0022*/ 	.short	0x0101


	//----- nvinfo : EIATTR_VRC_CTA_INIT_COUNT
	.align		4
        /*0024*/ 	.byte	0x02, 0x4a
	.zero		1
	.zero		1


	//----- nvinfo : EIATTR_EXIT_INSTR_OFFSETS
	.align		4
        /*0028*/ 	.byte	0x04, 0x1c
        /*002a*/ 	.short	(.L_13 - .L_12)


	//   ....[0]....
.L_12:
        /*002c*/ 	.word	0x00000760


	//----- nvinfo : EIATTR_CRS_STACK_SIZE
	.align		4
.L_13:
        /*0030*/ 	.byte	0x04, 0x1e
        /*0032*/ 	.short	(.L_15 - .L_14)
.L_14:
        /*0034*/ 	.word	0x00000000


	//----- nvinfo : EIATTR_CBANK_PARAM_SIZE
	.align		4
.L_15:
        /*0038*/ 	.byte	0x03, 0x19
        /*003a*/ 	.short	0x0008


	//----- nvinfo : EIATTR_PARAM_CBANK
	.align		4
        /*003c*/ 	.byte	0x04, 0x0a
        /*003e*/ 	.short	(.L_17 - .L_16)
	.align		4
.L_16:
        /*0040*/ 	.word	index@(.nv.constant0._Z6kernelPf)
        /*0044*/ 	.short	0x0380
        /*0046*/ 	.short	0x0008


	//----- nvinfo : EIATTR_SW_WAR
	.align		4
.L_17:
        /*0048*/ 	.byte	0x04, 0x36
        /*004a*/ 	.short	(.L_19 - .L_18)
.L_18:
        /*004c*/ 	.word	0x00000008
.L_19:


//--------------------- .nv.callgraph             --------------------------
	.section	.nv.callgraph,"",@"SHT_CUDA_CALLGRAPH"
	.align	4
	.sectionentsize	8
	.align		4
        /*0000*/ 	.word	0x00000000
	.align		4
        /*0004*/ 	.word	0xffffffff
	.align		4
        /*0008*/ 	.word	0x00000000
	.align		4
        /*000c*/ 	.word	0xfffffffe
	.align		4
        /*0010*/ 	.word	0x00000000
	.align		4
        /*0014*/ 	.word	0xfffffffd
	.align		4
        /*0018*/ 	.word	0x00000000
	.align		4
        /*001c*/ 	.word	0xfffffffc


//--------------------- .text._Z6kernelPf         --------------------------
	.section	.text._Z6kernelPf,"ax",@progbits
	.align	128
        .global         _Z6kernelPf
        .type           _Z6kernelPf,@function
        .size           _Z6kernelPf,(.L_x_24 - _Z6kernelPf)
        .other          _Z6kernelPf,@"STO_CUDA_ENTRY STV_DEFAULT"
_Z6kernelPf:
.text._Z6kernelPf:
[----:B------:R-:W-:Y:S01]  /*0000*/  LDC R1, c[0x0][0x37c] ;  /* 0x0000df00ff017b82 */ /* 0x000fe20000000800 */
[----:B------:R-:W0:Y:S01]  /*0010*/  S2R R2, SR_CTAID.X ;  /* 0x0000000000027919 */ /* 0x000e220000002500 */
[----:B------:R-:W0:Y:S01]  /*0020*/  LDCU UR5, c[0x0][0x360] ;  /* 0x00006c00ff0577ac */ /* 0x000e220008000800 */
[----:B------:R-:W-:Y:S01]  /*0030*/  BSSY.RECONVERGENT B0, `(.L_x_0) ;  /* 0x0000015000007945 */ /* 0x000fe20003800200 */
[----:B------:R-:W0:Y:S01]  /*0040*/  S2R R5, SR_TID.X ;  /* 0x0000000000057919 */ /* 0x000e220000002100 */
[----:B------:R-:W1:Y:S01]  /*0050*/  LDCU UR4, c[0x0][0x364] ;  /* 0x00006c80ff0477ac */ /* 0x000e620008000800 */
[----:B------:R-:W1:Y:S01]  /*0060*/  S2R R8, SR_CTAID.Y ;  /* 0x0000000000087919 */ /* 0x000e620000002600 */
[----:B------:R-:W2:Y:S01]  /*0070*/  LDCU UR6, c[0x0][0x370] ;  /* 0x00006e00ff0677ac */ /* 0x000ea20008000800 */
[----:B------:R-:W1:Y:S01]  /*0080*/  S2R R9, SR_TID.Y ;  /* 0x0000000000097919 */ /* 0x000e620000002200 */
[----:B--2---:R-:W-:-:S04]  /*0090*/  I2FP.F32.U32 R3, UR6 ;  /* 0x0000000600037c45 */ /* 0x004fc80008201000 */
[----:B------:R-:W2:Y:S01]  /*00a0*/  MUFU.RCP R4, R3 ;  /* 0x0000000300047308 */ /* 0x000ea20000001000 */
[----:B0-----:R-:W-:-:S05]  /*00b0*/  IMAD R2, R2, UR5, R5 ;  /* 0x0000000502027c24 */ /* 0x001fca000f8e0205 */
[----:B------:R-:W-:-:S04]  /*00c0*/  I2FP.F32.S32 R0, R2 ;  /* 0x0000000200007245 */ /* 0x000fc80000201400 */
[----:B------:R-:W0:Y:S01]  /*00d0*/  FCHK P0, R0, R3 ;  /* 0x0000000300007302 */ /* 0x000e220000000000 */
[----:B--2---:R-:W-:-:S04]  /*00e0*/  FFMA R5, -R3, R4, 1 ;  /* 0x3f80000003057423 */ /* 0x004fc80000000104 */
[----:B------:R-:W-:Y:S01]  /*00f0*/  FFMA R7, R4, R5, R4 ;  /* 0x0000000504077223 */ /* 0x000fe20000000004 */
[----:B-1----:R-:W-:-:S03]  /*0100*/  IMAD R5, R8, UR4, R9 ;  /* 0x0000000408057c24 */ /* 0x002fc6000f8e0209 */
[----:B------:R-:W-:-:S04]  /*0110*/  FFMA R4, R0, R7, RZ ;  /* 0x0000000700047223 */ /* 0x000fc800000000ff */
[----:B------:R-:W-:-:S04]  /*0120*/  FFMA R6, -R3, R4, R0 ;  /* 0x0000000403067223 */ /* 0x000fc80000000100 */
[----:B------:R-:W-:Y:S01]  /*0130*/  FFMA R7, R7, R6, R4 ;  /* 0x0000000607077223 */ /* 0x000fe20000000004 */
[----:B0-----:R-:W-:Y:S06]  /*0140*/  @!P0 BRA `(.L_x_1) ;  /* 0x00000000000c8947 */ /* 0x001fec0003800000 */
[----:B------:R-:W-:-:S07]  /*0150*/  MOV R6, 0x170 ;  /* 0x0000017000067802 */ /* 0x000fce0000000f00 */
[----:B------:R-:W-:Y:S05]  /*0160*/  CALL.REL.NOINC `($__internal_0_$__cuda_sm3x_div_rn_noftz_f32_slowpath) ;  /* 0x0000000400807944 */ /* 0x000fea0003c00000 */
[----:B------:R-:W-:-:S07]  /*0170*/  IMAD.MOV.U32 R7, RZ, RZ, R0 ;  /* 0x000000ffff077224 */ /* 0x000fce00078e0000 */
.L_x_1:
[----:B------:R-:W-:Y:S05]  /*0180*/  BSYNC.RECONVERGENT B0 ;  /* 0x0000000000007941 */ /* 0x000fea0003800200 */
.L_x_0:
[----:B------:R-:W-:Y:S01]  /*0190*/  I2FP.F32.U32 R3, UR5 ;  /* 0x0000000500037c45 */ /* 0x000fe20008201000 */
[----:B------:R-:W-:Y:S03]  /*01a0*/  BSSY.RECONVERGENT B0, `(.L_x_2) ;  /* 0x000000d000007945 */ /* 0x000fe60003800200 */
[----:B------:R-:W0:Y:S08]  /*01b0*/  MUFU.RCP R0, R3 ;  /* 0x0000000300007308 */ /* 0x000e300000001000 */
[----:B------:R-:W1:Y:S01]  /*01c0*/  FCHK P0, R7, R3 ;  /* 0x0000000307007302 */ /* 0x000e620000000000 */
[----:B0-----:R-:W-:-:S04]  /*01d0*/  FFMA R9, -R3, R0, 1 ;  /* 0x3f80000003097423 */ /* 0x001fc80000000100 */
[----:B------:R-:W-:-:S04]  /*01e0*/  FFMA R0, R0, R9, R0 ;  /* 0x0000000900007223 */ /* 0x000fc80000000000 */
[----:B------:R-:W-:-:S04]  /*01f0*/  FFMA R4, R0, R7, RZ ;  /* 0x0000000700047223 */ /* 0x000fc800000000ff */
[----:B------:R-:W-:-:S04]  /*0200*/  FFMA R9, -R3, R4, R7 ;  /* 0x0000000403097223 */ /* 0x000fc80000000107 */
[----:B------:R-:W-:Y:S01]  /*0210*/  FFMA R4, R0, R9, R4 ;  /* 0x0000000900047223 */ /* 0x000fe20000000004 */
[----:B-1----:R-:W-:Y:S06]  /*0220*/  @!P0 BRA `(.L_x_3) ;  /* 0x0000000000108947 */ /* 0x002fec0003800000 */
[----:B------:R-:W-:Y:S01]  /*0230*/  IMAD.MOV.U32 R0, RZ, RZ, R7 ;  /* 0x000000ffff007224 */ /* 0x000fe200078e0007 */
[----:B------:R-:W-:-:S07]  /*0240*/  MOV R6, 0x260 ;  /* 0x0000026000067802 */ /* 0x000fce0000000f00 */
[----:B------:R-:W-:Y:S05]  /*0250*/  CALL.REL.NOINC `($__internal_0_$__cuda_sm3x_div_rn_noftz_f32_slowpath) ;  /* 0x0000000400447944 */ /* 0x000fea0003c00000 */
[----:B------:R-:W-:-:S07]  /*0260*/  MOV R4, R0 ;  /* 0x0000000000047202 */ /* 0x000fce0000000f00 */
.L_x_3:
[----:B------:R-:W-:Y:S05]  /*0270*/  BSYNC.RECONVERGENT B0 ;  /* 0x0000000000007941 */ /* 0x000fea0003800200 */
.L_x_2:
[----:B------:R-:W0:Y:S01]  /*0280*/  LDCU UR7, c[0x0][0x374] ;  /* 0x00006e80ff0777ac */ /* 0x000e220008000800 */
[----:B------:R-:W-:Y:S01]  /*0290*/  I2FP.F32.U32 R0, R5 ;  /* 0x0000000500007245 */ /* 0x000fe20000201000 */
[----:B------:R-:W-:Y:S01]  /*02a0*/  IMAD.MOV.U32 R9, RZ, RZ, 0x40400000 ;  /* 0x40400000ff097424 */ /* 0x000fe200078e00ff */
[----:B------:R-:W-:Y:S03]  /*02b0*/  BSSY.RECONVERGENT B0, `(.L_x_4) ;  /* 0x000000e000007945 */ /* 0x000fe60003800200 */
[----:B------:R-:W-:Y:S01]  /*02c0*/  FFMA R4, R4, R9, -2 ;  /* 0xc000000004047423 */ /* 0x000fe20000000009 */
[----:B0-----:R-:W-:-:S04]  /*02d0*/  I2FP.F32.U32 R3, UR7 ;  /* 0x0000000700037c45 */ /* 0x001fc80008201000 */
        /* <DEDUP_REMOVED lines=8> */
[----:B------:R-:W-:-:S07]  /*0360*/  MOV R6, 0x380 ;  /* 0x0000038000067802 */ /* 0x000fce0000000f00 */
[----:B------:R-:W-:Y:S05]  /*0370*/  CALL.REL.NOINC `($__internal_0_$__cuda_sm3x_div_rn_noftz_f32_slowpath) ;  /* 0x0000000000fc7944 */ /* 0x000fea0003c00000 */
[----:B------:R-:W-:-:S07]  /*0380*/  IMAD.MOV.U32 R7, RZ, RZ, R0 ;  /* 0x000000ffff077224 */ /* 0x000fce00078e0000 */
.L_x_5:
[----:B------:R-:W-:Y:S05]  /*0390*/  BSYNC.RECONVERGENT B0 ;  /* 0x0000000000007941 */ /* 0x000fea0003800200 */
.L_x_4:
        /* <DEDUP_REMOVED lines=10> */
[----:B------:R-:W-:Y:S02]  /*0440*/  MOV R0, R7 ;  /* 0x0000000700007202 */ /* 0x000fe40000000f00 */
[----:B------:R-:W-:-:S07]  /*0450*/  MOV R6, 0x470 ;  /* 0x0000047000067802 */ /* 0x000fce0000000f00 */
[----:B------:R-:W-:Y:S05]  /*0460*/  CALL.REL.NOINC `($__internal_0_$__cuda_sm3x_div_rn_noftz_f32_slowpath) ;  /* 0x0000000000c07944 */ /* 0x000fea0003c00000 */
.L_x_7:
[----:B------:R-:W-:Y:S05]  /*0470*/  BSYNC.RECONVERGENT B0 ;  /* 0x0000000000007941 */ /* 0x000fea0003800200 */
.L_x_6:
[----:B------:R-:W-:Y:S02]  /*0480*/  IMAD.MOV.U32 R3, RZ, RZ, 0x40400000 ;  /* 0x40400000ff037424 */ /* 0x000fe400078e00ff */
[----:B------:R-:W-:Y:S01]  /*0490*/  HFMA2 R14, -RZ, RZ, 0, 0 ;  /* 0x00000000ff0e7431 */ /* 0x000fe200000001ff */
[----:B------:R-:W-:Y:S01]  /*04a0*/  BSSY.RECONVERGENT B0, `(.L_x_8) ;  /* 0x0000015000007945 */ /* 0x000fe20003800200 */
[----:B------:R-:W-:Y:S01]  /*04b0*/  CS2R R12, SRZ ;  /* 0x00000000000c7805 */ /* 0x000fe2000001ff00 */
[----:B------:R-:W-:Y:S01]  /*04c0*/  FFMA R0, R0, R3, -1.5 ;  /* 0xbfc0000000007423 */ /* 0x000fe20000000003 */
[----:B------:R-:W-:Y:S02]  /*04d0*/  IMAD.MOV.U32 R3, RZ, RZ, RZ ;  /* 0x000000ffff037224 */ /* 0x000fe400078e00ff */
[----:B------:R-:W-:Y:S01]  /*04e0*/  IMAD.MOV.U32 R10, RZ, RZ, RZ ;  /* 0x000000ffff0a7224 */ /* 0x000fe200078e00ff */
[----:B------:R0:W1:Y:S06]  /*04f0*/  F2F.F64.F32 R6, R0 ;  /* 0x0000000000067310 */ /* 0x00006c0000201800 */
.L_x_9:
[----:B------:R-:W2:Y:S01]  /*0500*/  F2F.F64.F32 R8, R14 ;  /* 0x0000000e00087310 */ /* 0x000ea20000201800 */
[----:B------:R-:W-:Y:S01]  /*0510*/  FADD R13, R13, -R12 ;  /* 0x8000000c0d0d7221 */ /* 0x000fe20000000000 */
[----:B------:R-:W-:-:S06]  /*0520*/  ISETP.LT.U32.AND P1, PT, R3, 0xfe, PT ;  /* 0x000000fe0300780c */ /* 0x000fcc0003f21070 */
[----:B------:R-:W1:Y:S01]  /*0530*/  F2F.F64.F32 R10, R10 ;  /* 0x0000000a000a7310 */ /* 0x000e620000201800 */
[----:B--2---:R-:W-:-:S08]  /*0540*/  DADD R8, R8, R8 ;  /* 0x0000000008087229 */ /* 0x004fd00000000008 */
[----:B-1----:R-:W-:Y:S01]  /*0550*/  DFMA R8, R8, R10, R6 ;  /* 0x0000000a0808722b */ /* 0x002fe20000000006 */
[----:B------:R-:W-:-:S05]  /*0560*/  FADD R10, R4, R13 ;  /* 0x0000000d040a7221 */ /* 0x000fca0000000000 */
[----:B------:R-:W1:Y:S01]  /*0570*/  F2F.F32.F64 R14, R8 ;  /* 0x00000008000e7310 */ /* 0x000e620000301000 */
[----:B------:R-:W-:Y:S01]  /*0580*/  FMUL R13, R10, R10 ;  /* 0x0000000a0a0d7220 */ /* 0x000fe20000400000 */
[----:B-1----:R-:W-:-:S04]  /*0590*/  FMUL R12, R14, R14 ;  /* 0x0000000e0e0c7220 */ /* 0x002fc80000400000 */
[----:B0-----:R-:W-:-:S05]  /*05a0*/  FADD R0, R13, R12 ;  /* 0x0000000c0d007221 */ /* 0x001fca0000000000 */
[----:B------:R-:W-:Y:S01]  /*05b0*/  FSETP.GEU.AND P0, PT, R0, 10, PT ;  /* 0x412000000000780b */ /* 0x000fe20003f0e000 */
[----:B------:R-:W-:-:S05]  /*05c0*/  VIADD R0, R3, 0x1 ;  /* 0x0000000103007836 */ /* 0x000fca0000000000 */
[----:B------:R-:W-:-:S07]  /*05d0*/  MOV R3, R0 ;  /* 0x0000000000037202 */ /* 0x000fce0000000f00 */
[----:B------:R-:W-:Y:S05]  /*05e0*/  @!P0 BRA P1, `(.L_x_9) ;  /* 0xfffffffc00c48947 */ /* 0x000fea000083ffff */
[----:B------:R-:W-:Y:S05]  /*05f0*/  BSYNC.RECONVERGENT B0 ;  /* 0x0000000000007941 */ /* 0x000fea0003800200 */
.L_x_8:
[----:B------:R-:W-:Y:S01]  /*0600*/  I2FP.F32.U32 R0, R0 ;  /* 0x0000000000007245 */ /* 0x000fe20000201000 */
[----:B------:R-:W-:Y:S01]  /*0610*/  IMAD.MOV.U32 R4, RZ, RZ, 0x3b808081 ;  /* 0x3b808081ff047424 */ /* 0x000fe200078e00ff */
[----:B------:R-:W0:Y:S01]  /*0620*/  LDCU.64 UR8, c[0x0][0x358] ;  /* 0x00006b00ff0877ac */ /* 0x000e220008000a00 */
[----:B------:R-:W-:Y:S01]  /*0630*/  IMAD.MOV.U32 R3, RZ, RZ, 0x437f0000 ;  /* 0x437f0000ff037424 */ /* 0x000fe200078e00ff */
[----:B------:R-:W1:Y:S01]  /*0640*/  FCHK P0, R0, 255 ;  /* 0x437f000000007902 */ /* 0x000e620000000000 */
[----:B------:R-:W-:Y:S02]  /*0650*/  BSSY.RECONVERGENT B0, `(.L_x_10) ;  /* 0x000000b000007945 */ /* 0x000fe40003800200 */
[----:B------:R-:W-:-:S04]  /*0660*/  FFMA R3, R4, -R3, 1 ;  /* 0x3f80000004037423 */ /* 0x000fc80000000803 */
[----:B------:R-:W-:-:S04]  /*0670*/  FFMA R3, R3, R4, 0.0039215688593685626984 ;  /* 0x3b80808103037423 */ /* 0x000fc80000000004 */
[----:B------:R-:W-:-:S04]  /*0680*/  FFMA R4, R0, R3, RZ ;  /* 0x0000000300047223 */ /* 0x000fc800000000ff */
[----:B------:R-:W-:-:S04]  /*0690*/  FFMA R6, R4, -255, R0 ;  /* 0xc37f000004067823 */ /* 0x000fc80000000000 */
[----:B------:R-:W-:Y:S01]  /*06a0*/  FFMA R9, R3, R6, R4 ;  /* 0x0000000603097223 */ /* 0x000fe20000000004 */
[----:B01----:R-:W-:Y:S06]  /*06b0*/  @!P0 BRA `(.L_x_11) ;  /* 0x0000000000108947 */ /* 0x003fec0003800000 */
[----:B------:R-:W-:Y:S02]  /*06c0*/  MOV R3, 0x437f0000 ;  /* 0x437f000000037802 */ /* 0x000fe40000000f00 */
[----:B------:R-:W-:-:S07]  /*06d0*/  MOV R6, 0x6f0 ;  /* 0x000006f000067802 */ /* 0x000fce0000000f00 */
[----:B------:R-:W-:Y:S05]  /*06e0*/  CALL.REL.NOINC `($__internal_0_$__cuda_sm3x_div_rn_noftz_f32_slowpath) ;  /* 0x0000000000207944 */ /* 0x000fea0003c00000 */
[----:B------:R-:W-:-:S07]  /*06f0*/  IMAD.MOV.U32 R9, RZ, RZ, R0 ;  /* 0x000000ffff097224 */ /* 0x000fce00078e0000 */
.L_x_11:
[----:B------:R-:W-:Y:S05]  /*0700*/  BSYNC.RECONVERGENT B0 ;  /* 0x0000000000007941 */ /* 0x000fea0003800200 */
.L_x_10:
[----:B------:R-:W0:Y:S01]  /*0710*/  LDC.64 R6, c[0x0][0x380] ;  /* 0x0000e000ff067b82 */ /* 0x000e220000000a00 */
[----:B------:R-:W-:-:S06]  /*0720*/  UIMAD UR4, UR5, UR6, URZ ;  /* 0x00000006050472a4 */ /* 0x000fcc000f8e02ff */
[----:B------:R-:W-:-:S04]  /*0730*/  IMAD R3, R5, UR4, R2 ;  /* 0x0000000405037c24 */ /* 0x000fc8000f8e0202 */
[----:B0-----:R-:W-:-:S05]  /*0740*/  IMAD.WIDE.U32 R2, R3, 0x4, R6 ;  /* 0x0000000403027825 */ /* 0x001fca00078e0006 */
[----:B------:R-:W-:Y:S01]  /*0750*/  STG.E desc[UR8][R2.64], R9 ;  /* 0x0000000902007986 */ /* 0x000fe2000c101908 */
[----:B------:R-:W-:Y:S05]  /*0760*/  EXIT ;  /* 0x000000000000794d */ /* 0x000fea0003800000 */
        .weak           $__internal_0_$__cuda_sm3x_div_rn_noftz_f32_slowpath
        .type           $__internal_0_$__cuda_sm3x_div_rn_noftz_f32_slowpath,@function
        .size           $__internal_0_$__cuda_sm3x_div_rn_noftz_f32_slowpath,(.L_x_24 - $__internal_0_$__cuda_sm3x_div_rn_noftz_f32_slowpath)
$__internal_0_$__cuda_sm3x_div_rn_noftz_f32_slowpath:
[----:B------:R-:W-:Y:S01]  /*0770*/  SHF.R.U32.HI R8, RZ, 0x17, R3 ;  /* 0x00000017ff087819 */ /* 0x000fe20000011603 */
[----:B------:R-:W-:Y:S01]  /*0780*/  BSSY.RECONVERGENT B1, `(.L_x_12) ;  /* 0x0000062000017945 */ /* 0x000fe20003800200 */
[----:B------:R-:W-:Y:S02]  /*0790*/  SHF.R.U32.HI R7, RZ, 0x17, R0 ;  /* 0x00000017ff077819 */ /* 0x000fe40000011600 */
[----:B------:R-:W-:Y:S02]  /*07a0*/  LOP3.LUT R12, R8, 0xff, RZ, 0xc0, !PT ;  /* 0x000000ff080c7812 */ /* 0x000fe400078ec0ff */
[----:B------:R-:W-:-:S03]  /*07b0*/  LOP3.LUT R10, R7, 0xff, RZ, 0xc0, !PT ;  /* 0x000000ff070a7812 */ /* 0x000fc600078ec0ff */
[----:B------:R-:W-:Y:S01]  /*07c0*/  VIADD R9, R12, 0xffffffff ;  /* 0xffffffff0c097836 */ /* 0x000fe20000000000 */
[----:B------:R-:W-:-:S04]  /*07d0*/  IADD3 R8, PT, PT, R10, -0x1, RZ ;  /* 0xffffffff0a087810 */ /* 0x000fc80007ffe0ff */
[----:B------:R-:W-:-:S04]  /*07e0*/  ISETP.GT.U32.AND P0, PT, R9, 0xfd, PT ;  /* 0x000000fd0900780c */ /* 0x000fc80003f04070 */
[----:B------:R-:W-:-:S13]  /*07f0*/  ISETP.GT.U32.OR P0, PT, R8, 0xfd, P0 ;  /* 0x000000fd0800780c */ /* 0x000fda0000704470 */
[----:B------:R-:W-:Y:S01]  /*0800*/  @!P0 IMAD.MOV.U32 R7, RZ, RZ, RZ ;  /* 0x000000ffff078224 */ /* 0x000fe200078e00ff */
[----:B------:R-:W-:Y:S06]  /*0810*/  @!P0 BRA `(.L_x_13) ;  /* 0x00000000005c8947 */ /* 0x000fec0003800000 */
[----:B------:R-:W-:Y:S02]  /*0820*/  FSETP.GTU.FTZ.AND P0, PT, |R0|, +INF , PT ;  /* 0x7f8000000000780b */ /* 0x000fe40003f1c200 */
[----:B------:R-:W-:-:S04]  /*0830*/  FSETP.GTU.FTZ.AND P1, PT, |R3|, +INF , PT ;  /* 0x7f8000000300780b */ /* 0x000fc80003f3c200 */
[----:B------:R-:W-:-:S13]  /*0840*/  PLOP3.LUT P0, PT, P0, P1, PT, 0xf8, 0x8f ;  /* 0x00000000008f781c */ /* 0x000fda0000703f70 */
[----:B------:R-:W-:Y:S05]  /*0850*/  @P0 BRA `(.L_x_14) ;  /* 0x00000004004c0947 */ /* 0x000fea0003800000 */
[----:B------:R-:W-:-:S13]  /*0860*/  LOP3.LUT P0, RZ, R3, 0x7fffffff, R0, 0xc8, !PT ;  /* 0x7fffffff03ff7812 */ /* 0x000fda000780c800 */
[----:B------:R-:W-:Y:S05]  /*0870*/  @!P0 BRA `(.L_x_15) ;  /* 0x00000004003c8947 */ /* 0x000fea0003800000 */
[C---:B------:R-:W-:Y:S02]  /*0880*/  FSETP.NEU.FTZ.AND P2, PT, |R0|.reuse, +INF , PT ;  /* 0x7f8000000000780b */ /* 0x040fe40003f5d200 */
[----:B------:R-:W-:Y:S02]  /*0890*/  FSETP.NEU.FTZ.AND P1, PT, |R3|, +INF , PT ;  /* 0x7f8000000300780b */ /* 0x000fe40003f3d200 */
[----:B------:R-:W-:-:S11]  /*08a0*/  FSETP.NEU.FTZ.AND P0, PT, |R0|, +INF , PT ;  /* 0x7f8000000000780b */ /* 0x000fd60003f1d200 */
[----:B------:R-:W-:Y:S05]  /*08b0*/  @!P1 BRA !P2, `(.L_x_15) ;  /* 0x00000004002c9947 */ /* 0x000fea0005000000 */
[----:B------:R-:W-:-:S04]  /*08c0*/  LOP3.LUT P2, RZ, R0, 0x7fffffff, RZ, 0xc0, !PT ;  /* 0x7fffffff00ff7812 */ /* 0x000fc8000784c0ff */
[----:B------:R-:W-:-:S13]  /*08d0*/  PLOP3.LUT P1, PT, P1, P2, PT, 0x2f, 0xf2 ;  /* 0x0000000000f2781c */ /* 0x000fda0000f24577 */
[----:B------:R-:W-:Y:S05]  /*08e0*/  @P1 BRA `(.L_x_16) ;  /* 0x0000000400181947 */ /* 0x000fea0003800000 */
[----:B------:R-:W-:-:S04]  /*08f0*/  LOP3.LUT P1, RZ, R3, 0x7fffffff, RZ, 0xc0, !PT ;  /* 0x7fffffff03ff7812 */ /* 0x000fc8000782c0ff */
[----:B------:R-:W-:-:S13]  /*0900*/  PLOP3.LUT P0, PT, P0, P1, PT, 0x2f, 0xf2 ;  /* 0x0000000000f2781c */ /* 0x000fda0000702577 */
[----:B------:R-:W-:Y:S05]  /*0910*/  @P0 BRA `(.L_x_17) ;  /* 0x0000000400000947 */ /* 0x000fea0003800000 */
[----:B------:R-:W-:Y:S02]  /*0920*/  ISETP.GE.AND P0, PT, R8, RZ, PT ;  /* 0x000000ff0800720c */ /* 0x000fe40003f06270 */
[----:B------:R-:W-:-:S11]  /*0930*/  ISETP.GE.AND P1, PT, R9, RZ, PT ;  /* 0x000000ff0900720c */ /* 0x000fd60003f26270 */
[----:B------:R-:W-:Y:S01]  /*0940*/  @P0 IMAD.MOV.U32 R7, RZ, RZ, RZ ;  /* 0x000000ffff070224 */ /* 0x000fe200078e00ff */
[----:B------:R-:W-:Y:S01]  /*0950*/  @!P0 MOV R7, 0xffffffc0 ;  /* 0xffffffc000078802 */ /* 0x000fe20000000f00 */
[----:B------:R-:W-:Y:S01]  /*0960*/  @!P0 FFMA R0, R0, 1.84467440737095516160e+19, RZ ;  /* 0x5f80000000008823 */ /* 0x000fe200000000ff */
[----:B------:R-:W-:-:S03]  /*0970*/  @!P1 FFMA R3, R3, 1.84467440737095516160e+19, RZ ;  /* 0x5f80000003039823 */ /* 0x000fc600000000ff */
[----:B------:R-:W-:-:S07]  /*0980*/  @!P1 VIADD R7, R7, 0x40 ;  /* 0x0000004007079836 */ /* 0x000fce0000000000 */
.L_x_13:
[----:B------:R-:W-:Y:S01]  /*0990*/  LEA R8, R12, 0xc0800000, 0x17 ;  /* 0xc08000000c087811 */ /* 0x000fe200078eb8ff */
[----:B------:R-:W-:Y:S04]  /*09a0*/  BSSY.RECONVERGENT B2, `(.L_x_18) ;  /* 0x0000036000027945 */ /* 0x000fe80003800200 */
[----:B------:R-:W-:Y:S01]  /*09b0*/  IMAD.IADD R8, R3, 0x1, -R8 ;  /* 0x0000000103087824 */ /* 0x000fe200078e0a08 */
[----:B------:R-:W-:-:S03]  /*09c0*/  IADD3 R3, PT, PT, R10, -0x7f, RZ ;  /* 0xffffff810a037810 */ /* 0x000fc60007ffe0ff */
[----:B------:R0:W1:Y:S01]  /*09d0*/  MUFU.RCP R9, R8 ;  /* 0x0000000800097308 */ /* 0x0000620000001000 */
[----:B------:R-:W-:Y:S01]  /*09e0*/  FADD.FTZ R11, -R8, -RZ ;  /* 0x800000ff080b7221 */ /* 0x000fe20000010100 */
[C---:B------:R-:W-:Y:S01]  /*09f0*/  IMAD R0, R3.reuse, -0x800000, R0 ;  /* 0xff80000003007824 */ /* 0x040fe200078e0200 */
[----:B0-----:R-:W-:-:S05]  /*0a00*/  IADD3 R8, PT, PT, R3, 0x7f, -R12 ;  /* 0x0000007f03087810 */ /* 0x001fca0007ffe80c */
[----:B------:R-:W-:Y:S02]  /*0a10*/  IMAD.IADD R8, R8, 0x1, R7 ;  /* 0x0000000108087824 */ /* 0x000fe400078e0207 */
[----:B-1----:R-:W-:-:S04]  /*0a20*/  FFMA R10, R9, R11, 1 ;  /* 0x3f800000090a7423 */ /* 0x002fc8000000000b */
[----:B------:R-:W-:-:S04]  /*0a30*/  FFMA R14, R9, R10, R9 ;  /* 0x0000000a090e7223 */ /* 0x000fc80000000009 */
[----:B------:R-:W-:-:S04]  /*0a40*/  FFMA R9, R0, R14, RZ ;  /* 0x0000000e00097223 */ /* 0x000fc800000000ff */
[----:B------:R-:W-:-:S04]  /*0a50*/  FFMA R10, R11, R9, R0 ;  /* 0x000000090b0a7223 */ /* 0x000fc80000000000 */
[----:B------:R-:W-:-:S04]  /*0a60*/  FFMA R9, R14, R10, R9 ;  /* 0x0000000a0e097223 */ /* 0x000fc80000000009 */
[----:B------:R-:W-:-:S04]  /*0a70*/  FFMA R10, R11, R9, R0 ;  /* 0x000000090b0a7223 */ /* 0x000fc80000000000 */
[----:B------:R-:W-:-:S05]  /*0a80*/  FFMA R0, R14, R10, R9 ;  /* 0x0000000a0e007223 */ /* 0x000fca0000000009 */
[----:B------:R-:W-:-:S04]  /*0a90*/  SHF.R.U32.HI R3, RZ, 0x17, R0 ;  /* 0x00000017ff037819 */ /* 0x000fc80000011600 */
[----:B------:R-:W-:-:S05]  /*0aa0*/  LOP3.LUT R3, R3, 0xff, RZ, 0xc0, !PT ;  /* 0x000000ff03037812 */ /* 0x000fca00078ec0ff */
[----:B------:R-:W-:-:S05]  /*0ab0*/  IMAD.IADD R11, R3, 0x1, R8 ;  /* 0x00000001030b7824 */ /* 0x000fca00078e0208 */
[----:B------:R-:W-:-:S04]  /*0ac0*/  IADD3 R3, PT, PT, R11, -0x1, RZ ;  /* 0xffffffff0b037810 */ /* 0x000fc80007ffe0ff */
[----:B------:R-:W-:-:S13]  /*0ad0*/  ISETP.GE.U32.AND P0, PT, R3, 0xfe, PT ;  /* 0x000000fe0300780c */ /* 0x000fda0003f06070 */
[----:B------:R-:W-:Y:S05]  /*0ae0*/  @!P0 BRA `(.L_x_19) ;  /* 0x0000000000808947 */ /* 0x000fea0003800000 */
[----:B------:R-:W-:-:S13]  /*0af0*/  ISETP.GT.AND P0, PT, R11, 0xfe, PT ;  /* 0x000000fe0b00780c */ /* 0x000fda0003f04270 */
[----:B------:R-:W-:Y:S05]  /*0b00*/  @P0 BRA `(.L_x_20) ;  /* 0x00000000006c0947 */ /* 0x000fea0003800000 */
[----:B------:R-:W-:-:S13]  /*0b10*/  ISETP.GE.AND P0, PT, R11, 0x1, PT ;  /* 0x000000010b00780c */ /* 0x000fda0003f06270 */
[----:B------:R-:W-:Y:S05]  /*0b20*/  @P0 BRA `(.L_x_21) ;  /* 0x0000000000740947 */ /* 0x000fea0003800000 */
[----:B------:R-:W-:Y:S02]  /*0b30*/  ISETP.GE.AND P0, PT, R11, -0x18, PT ;  /* 0xffffffe80b00780c */ /* 0x000fe40003f06270 */
[----:B------:R-:W-:-:S11]  /*0b40*/  LOP3.LUT R0, R0, 0x80000000, RZ, 0xc0, !PT ;  /* 0x8000000000007812 */ /* 0x000fd600078ec0ff */
[----:B------:R-:W-:Y:S05]  /*0b50*/  @!P0 BRA `(.L_x_21) ;  /* 0x0000000000688947 */ /* 0x000fea0003800000 */
[CCC-:B------:R-:W-:Y:S01]  /*0b60*/  FFMA.RZ R3, R14.reuse, R10.reuse, R9.reuse ;  /* 0x0000000a0e037223 */ /* 0x1c0fe2000000c009 */
[CCC-:B------:R-:W-:Y:S01]  /*0b70*/  FFMA.RM R8, R14.reuse, R10.reuse, R9.reuse ;  /* 0x0000000a0e087223 */ /* 0x1c0fe20000004009 */
[C---:B------:R-:W-:Y:S02]  /*0b80*/  ISETP.NE.AND P2, PT, R11.reuse, RZ, PT ;  /* 0x000000ff0b00720c */ /* 0x040fe40003f45270 */
[----:B------:R-:W-:Y:S02]  /*0b90*/  ISETP.NE.AND P1, PT, R11, RZ, PT ;  /* 0x000000ff0b00720c */ /* 0x000fe40003f25270 */
[----:B------:R-:W-:Y:S01]  /*0ba0*/  LOP3.LUT R7, R3, 0x7fffff, RZ, 0xc0, !PT ;  /* 0x007fffff03077812 */ /* 0x000fe200078ec0ff */
[----:B------:R-:W-:Y:S01]  /*0bb0*/  FFMA.RP R3, R14, R10, R9 ;  /* 0x0000000a0e037223 */ /* 0x000fe20000008009 */
[----:B------:R-:W-:Y:S02]  /*0bc0*/  VIADD R10, R11, 0x20 ;  /* 0x000000200b0a7836 */ /* 0x000fe40000000000 */
[----:B------:R-:W-:Y:S01]  /*0bd0*/  LOP3.LUT R7, R7, 0x800000, RZ, 0xfc, !PT ;  /* 0x0080000007077812 */ /* 0x000fe200078efcff */
[----:B------:R-:W-:Y:S01]  /*0be0*/  IMAD.MOV R9, RZ, RZ, -R11 ;  /* 0x000000ffff097224 */ /* 0x000fe200078e0a0b */
[----:B------:R-:W-:-:S02]  /*0bf0*/  FSETP.NEU.FTZ.AND P0, PT, R3, R8, PT ;  /* 0x000000080300720b */ /* 0x000fc40003f1d000 */
[----:B------:R-:W-:Y:S02]  /*0c00*/  SHF.L.U32 R10, R7, R10, RZ ;  /* 0x0000000a070a7219 */ /* 0x000fe400000006ff */
[----:B------:R-:W-:Y:S02]  /*0c10*/  SEL R8, R9, RZ, P2 ;  /* 0x000000ff09087207 */ /* 0x000fe40001000000 */
[----:B------:R-:W-:Y:S02]  /*0c20*/  ISETP.NE.AND P1, PT, R10, RZ, P1 ;  /* 0x000000ff0a00720c */ /* 0x000fe40000f25270 */
[----:B------:R-:W-:Y:S02]  /*0c30*/  SHF.R.U32.HI R8, RZ, R8, R7 ;  /* 0x00000008ff087219 */ /* 0x000fe40000011607 */
[----:B------:R-:W-:Y:S02]  /*0c40*/  PLOP3.LUT P0, PT, P0, P1, PT, 0xf8, 0x8f ;  /* 0x00000000008f781c */ /* 0x000fe40000703f70 */
[----:B------:R-:W-:-:S02]  /*0c50*/  SHF.R.U32.HI R10, RZ, 0x1, R8 ;  /* 0x00000001ff0a7819 */ /* 0x000fc40000011608 */
[----:B------:R-:W-:-:S04]  /*0c60*/  SEL R3, RZ, 0x1, !P0 ;  /* 0x00000001ff037807 */ /* 0x000fc80004000000 */
[----:B------:R-:W-:-:S04]  /*0c70*/  LOP3.LUT R3, R3, 0x1, R10, 0xf8, !PT ;  /* 0x0000000103037812 */ /* 0x000fc800078ef80a */
[----:B------:R-:W-:-:S04]  /*0c80*/  LOP3.LUT R3, R3, R8, RZ, 0xc0, !PT ;  /* 0x0000000803037212 */ /* 0x000fc800078ec0ff */
[----:B------:R-:W-:-:S04]  /*0c90*/  IADD3 R3, PT, PT, R10, R3, RZ ;  /* 0x000000030a037210 */ /* 0x000fc80007ffe0ff */
[----:B------:R-:W-:Y:S01]  /*0ca0*/  LOP3.LUT R0, R3, R0, RZ, 0xfc, !PT ;  /* 0x0000000003007212 */ /* 0x000fe200078efcff */
[----:B------:R-:W-:Y:S06]  /*0cb0*/  BRA `(.L_x_21) ;  /* 0x0000000000107947 */ /* 0x000fec0003800000 */
.L_x_20:
[----:B------:R-:W-:-:S04]  /*0cc0*/  LOP3.LUT R0, R0, 0x80000000, RZ, 0xc0, !PT ;  /* 0x8000000000007812 */ /* 0x000fc800078ec0ff */
[----:B------:R-:W-:Y:S01]  /*0cd0*/  LOP3.LUT R0, R0, 0x7f800000, RZ, 0xfc, !PT ;  /* 0x7f80000000007812 */ /* 0x000fe200078efcff */
[----:B------:R-:W-:Y:S06]  /*0ce0*/  BRA `(.L_x_21) ;  /* 0x0000000000047947 */ /* 0x000fec0003800000 */
.L_x_19:
[----:B------:R-:W-:-:S07]  /*0cf0*/  IMAD R0, R8, 0x800000, R0 ;  /* 0x0080000008007824 */ /* 0x000fce00078e0200 */
.L_x_21:
[----:B------:R-:W-:Y:S05]  /*0d00*/  BSYNC.RECONVERGENT B2 ;  /* 0x0000000000027941 */ /* 0x000fea0003800200 */
.L_x_18:
[----:B------:R-:W-:Y:S05]  /*0d10*/  BRA `(.L_x_22) ;  /* 0x0000000000207947 */ /* 0x000fea0003800000 */
.L_x_17:
[----:B------:R-:W-:-:S04]  /*0d20*/  LOP3.LUT R0, R3, 0x80000000, R0, 0x48, !PT ;  /* 0x8000000003007812 */ /* 0x000fc800078e4800 */
[----:B------:R-:W-:Y:S01]  /*0d30*/  LOP3.LUT R0, R0, 0x7f800000, RZ, 0xfc, !PT ;  /* 0x7f80000000007812 */ /* 0x000fe200078efcff */
[----:B------:R-:W-:Y:S06]  /*0d40*/  BRA `(.L_x_22) ;  /* 0x0000000000147947 */ /* 0x000fec0003800000 */
.L_x_16:
[----:B------:R-:W-:Y:S01]  /*0d50*/  LOP3.LUT R0, R3, 0x80000000, R0, 0x48, !PT ;  /* 0x8000000003007812 */ /* 0x000fe200078e4800 */
[----:B------:R-:W-:Y:S06]  /*0d60*/  BRA `(.L_x_22) ;  /* 0x00000000000c7947 */ /* 0x000fec0003800000 */
.L_x_15:
[----:B------:R-:W0:Y:S01]  /*0d70*/  MUFU.RSQ R0, -QNAN ;  /* 0xffc0000000007908 */ /* 0x000e220000001400 */
[----:B------:R-:W-:Y:S05]  /*0d80*/  BRA `(.L_x_22) ;  /* 0x0000000000047947 */ /* 0x000fea0003800000 */
.L_x_14:
[----:B------:R-:W-:-:S07]  /*0d90*/  FADD.FTZ R0, R0, R3 ;  /* 0x0000000300007221 */ /* 0x000fce0000010000 */
.L_x_22:
[----:B------:R-:W-:Y:S05]  /*0da0*/  BSYNC.RECONVERGENT B1 ;  /* 0x0000000000017941 */ /* 0x000fea0003800200 */
.L_x_12:
[----:B------:R-:W-:-:S04]  /*0db0*/  HFMA2 R7, -RZ, RZ, 0, 0 ;  /* 0x00000000ff077431 */ /* 0x000fc800000001ff */
[----:B0-----:R-:W-:Y:S05]  /*0dc0*/  RET.REL.NODEC R6 `(_Z6kernelPf) ;  /* 0xfffffff0068c7950 */ /* 0x001fea0003c3ffff */
.L_x_23:
[----:B------:R-:W-:-:S00]  /*0dd0*/  BRA `(.L_x_23) ;  /* 0xfffffffc00fc7947 */ /* 0x000fc0000383ffff */
[----:B------:R-:W-:-:S00]  /*0de0*/  NOP ;  /* 0x0000000000007918 */ /* 0x000fc00000000000 */
        /* <DEDUP_REMOVED lines=9> */
.L_x_24:


//--------------------- .nv.shared.reserved.0     --------------------------
	.section	.nv.shared.reserved.0,"aw",@nobits
	.weak		__nv_reservedSMEM_offset_0_alias
	.size		__nv_reservedSMEM_offset_0_alias, 0, 64
	.other		__nv_reservedSMEM_offset_0_alias,@"STO_CUDA_RESERVED_SHARED STV_DEFAULT"
__nv_reservedSMEM_offset_0_alias:
	.zero		0
	.zero		64


//--------------------- .nv.constant0._Z6kernelPf --------------------------
	.section	.nv.constant0._Z6kernelPf,"a",@progbits
	.sectionflags	@""
	.align	4
.nv.constant0._Z6kernelPf:
	.zero		904


//--------------------- SYMBOLS --------------------------

	.type		.nv.reservedSmem.offset0,@object
	.size		.nv.reservedSmem.offset0,0x4
